//
// Generated by NVIDIA NVVM Compiler
//
// Compiler Build ID: CL-36424714
// Cuda compilation tools, release 13.0, V13.0.88
// Based on NVVM 20.0.0
//

.version 9.0
.target sm_100
.address_size 64

	// .globl	_Z4FDTDP8FDTDDataP3PMLP8INCFIELDii

.visible .entry _Z4FDTDP8FDTDDataP3PMLP8INCFIELDii(
	.param .u64 .ptr .align 1 _Z4FDTDP8FDTDDataP3PMLP8INCFIELDii_param_0,
	.param .u64 .ptr .align 1 _Z4FDTDP8FDTDDataP3PMLP8INCFIELDii_param_1,
	.param .u64 .ptr .align 1 _Z4FDTDP8FDTDDataP3PMLP8INCFIELDii_param_2,
	.param .u32 _Z4FDTDP8FDTDDataP3PMLP8INCFIELDii_param_3,
	.param .u32 _Z4FDTDP8FDTDDataP3PMLP8INCFIELDii_param_4
)
{
	.reg .pred 	%p<32>;
	.reg .b32 	%r<64>;
	.reg .b32 	%f<3>;
	.reg .b64 	%rd<55>;
	.reg .b64 	%fd<127>;

	ld.param.u64 	%rd12, [_Z4FDTDP8FDTDDataP3PMLP8INCFIELDii_param_0];
	ld.param.u64 	%rd11, [_Z4FDTDP8FDTDDataP3PMLP8INCFIELDii_param_1];
	ld.param.u64 	%rd13, [_Z4FDTDP8FDTDDataP3PMLP8INCFIELDii_param_2];
	ld.param.u32 	%r8, [_Z4FDTDP8FDTDDataP3PMLP8INCFIELDii_param_3];
	ld.param.u32 	%r9, [_Z4FDTDP8FDTDDataP3PMLP8INCFIELDii_param_4];
	cvta.to.global.u64 	%rd14, %rd12;
	cvta.to.global.u64 	%rd15, %rd11;
	cvta.to.global.u64 	%rd1, %rd13;
	mov.u32 	%r11, %ctaid.y;
	mov.u32 	%r12, %ntid.y;
	mov.u32 	%r13, %tid.y;
	mad.lo.s32 	%r1, %r11, %r12, %r13;
	mov.u32 	%r14, %ctaid.x;
	mov.u32 	%r15, %ntid.x;
	mov.u32 	%r16, %tid.x;
	mad.lo.s32 	%r17, %r14, %r15, %r16;
	add.s32 	%r18, %r8, -8;
	add.s32 	%r19, %r1, -1;
	setp.ne.s32 	%p6, %r1, 0;
	setp.lt.s32 	%p7, %r1, %r9;
	and.pred  	%p1, %p6, %p7;
	mul.wide.u32 	%rd16, %r19, 16;
	add.s64 	%rd17, %rd1, %rd16;
	add.s64 	%rd2, %rd17, 8;
	add.s32 	%r2, %r9, -1;
	setp.gt.s32 	%p8, %r17, 0;
	and.pred  	%p9, %p8, %p1;
	setp.lt.s32 	%p10, %r17, %r8;
	and.pred  	%p2, %p10, %p9;
	mul.wide.u32 	%rd18, %r1, 80;
	add.s64 	%rd19, %rd15, %rd18;
	add.s64 	%rd3, %rd19, 48;
	mul.lo.s32 	%r20, %r8, %r1;
	add.s32 	%r21, %r20, %r17;
	mul.wide.s32 	%rd20, %r21, 80;
	add.s64 	%rd21, %rd14, %rd20;
	add.s64 	%rd4, %rd21, 8;
	sub.s32 	%r22, %r20, %r8;
	add.s32 	%r23, %r22, %r17;
	mul.wide.s32 	%rd22, %r23, 80;
	add.s64 	%rd23, %rd14, %rd22;
	add.s64 	%rd5, %rd23, 16;
	mad.lo.s32 	%r24, %r8, 7, %r17;
	mul.wide.s32 	%rd24, %r24, 80;
	add.s64 	%rd25, %rd14, %rd24;
	add.s64 	%rd6, %rd25, 8;
	mad.lo.s32 	%r25, %r18, %r8, %r17;
	mul.wide.s32 	%rd26, %r25, 80;
	add.s64 	%rd27, %rd14, %rd26;
	add.s64 	%rd7, %rd27, 8;
	and.pred  	%p3, %p10, %p7;
	setp.lt.s32 	%p11, %r1, %r2;
	add.s32 	%r26, %r8, -1;
	setp.lt.s32 	%p12, %r17, %r26;
	and.pred  	%p4, %p11, %p12;
	mul.wide.s32 	%rd28, %r17, 80;
	add.s64 	%rd29, %rd15, %rd28;
	add.s64 	%rd8, %rd29, 16;
	sub.s32 	%r27, %r24, %r8;
	mul.wide.s32 	%rd30, %r27, 80;
	add.s64 	%rd31, %rd14, %rd30;
	add.s64 	%rd9, %rd31, 16;
	and.pred  	%p5, %p12, %p7;
	mul.wide.s32 	%rd32, %r20, 80;
	add.s64 	%rd33, %rd14, %rd32;
	add.s64 	%rd10, %rd33, 24;
	mov.f64 	%fd122, 0d0000000000000000;
	mov.f64 	%fd121, 0d3FF0000000000000;
	mov.b32 	%r63, 0;
	not.pred 	%p14, %p2;
	not.pred 	%p21, %p3;
	not.pred 	%p23, %p4;
	not.pred 	%p27, %p5;
	mov.f64 	%fd123, %fd122;
	mov.f64 	%fd124, %fd122;
	mov.f64 	%fd125, %fd122;
$L__BB0_1:
	mov.f64 	%fd4, %fd124;
	mov.f64 	%fd2, %fd122;
	not.pred 	%p13, %p1;
	@%p13 bra 	$L__BB0_3;
	mul.wide.u32 	%rd34, %r1, 16;
	add.s64 	%rd35, %rd1, %rd34;
	ld.global.f64 	%fd16, [%rd35];
	ld.global.f64 	%fd17, [%rd2];
	ld.global.f64 	%fd18, [%rd35+8];
	sub.f64 	%fd19, %fd17, %fd18;
	fma.rn.f64 	%fd20, %fd19, 0d3FE0000000000000, %fd16;
	st.global.f64 	[%rd35], %fd20;
$L__BB0_3:
	ld.param.u32 	%r62, [_Z4FDTDP8FDTDDataP3PMLP8INCFIELDii_param_4];
	st.global.f64 	[%rd1], %fd125;
	ld.global.f64 	%fd124, [%rd1+16];
	mul.wide.s32 	%rd36, %r62, 16;
	add.s64 	%rd37, %rd1, %rd36;
	st.global.f64 	[%rd37+-16], %fd123;
	ld.global.f64 	%fd122, [%rd37+-32];
	@%p14 bra 	$L__BB0_5;
	ld.param.u64 	%rd54, [_Z4FDTDP8FDTDDataP3PMLP8INCFIELDii_param_1];
	cvta.to.global.u64 	%rd38, %rd54;
	mov.u32 	%r28, %ctaid.x;
	mov.u32 	%r29, %ntid.x;
	mov.u32 	%r30, %tid.x;
	mad.lo.s32 	%r31, %r28, %r29, %r30;
	mul.wide.u32 	%rd39, %r31, 80;
	add.s64 	%rd40, %rd38, %rd39;
	ld.global.f64 	%fd21, [%rd40+8];
	ld.global.f64 	%fd22, [%rd3];
	mul.f64 	%fd23, %fd21, %fd22;
	ld.global.f64 	%fd24, [%rd4];
	ld.global.f64 	%fd25, [%rd40];
	ld.global.f64 	%fd26, [%rd3+-8];
	mul.f64 	%fd27, %fd25, %fd26;
	mul.f64 	%fd28, %fd27, 0d3FE0000000000000;
	ld.global.f64 	%fd29, [%rd4+16];
	ld.global.f64 	%fd30, [%rd4+-64];
	sub.f64 	%fd31, %fd29, %fd30;
	ld.global.f64 	%fd32, [%rd4+8];
	sub.f64 	%fd33, %fd31, %fd32;
	ld.global.f64 	%fd34, [%rd5];
	add.f64 	%fd35, %fd33, %fd34;
	mul.f64 	%fd36, %fd28, %fd35;
	fma.rn.f64 	%fd37, %fd23, %fd24, %fd36;
	st.global.f64 	[%rd4], %fd37;
$L__BB0_5:
	mov.f64 	%fd38, 0d4034000000000000;
	sub.f64 	%fd39, %fd38, %fd121;
	mul.f64 	%fd40, %fd39, 0d3FC0000000000000;
	mul.f64 	%fd41, %fd40, 0dBFE0000000000000;
	mul.f64 	%fd8, %fd40, %fd41;
	fma.rn.f64 	%fd42, %fd8, 0d3FF71547652B82FE, 0d4338000000000000;
	{
	.reg .b32 %temp; 
	mov.b64 	{%r4, %temp}, %fd42;
	}
	mov.f64 	%fd43, 0dC338000000000000;
	add.rn.f64 	%fd44, %fd42, %fd43;
	fma.rn.f64 	%fd45, %fd44, 0dBFE62E42FEFA39EF, %fd8;
	fma.rn.f64 	%fd46, %fd44, 0dBC7ABC9E3B39803F, %fd45;
	fma.rn.f64 	%fd47, %fd46, 0d3E5ADE1569CE2BDF, 0d3E928AF3FCA213EA;
	fma.rn.f64 	%fd48, %fd47, %fd46, 0d3EC71DEE62401315;
	fma.rn.f64 	%fd49, %fd48, %fd46, 0d3EFA01997C89EB71;
	fma.rn.f64 	%fd50, %fd49, %fd46, 0d3F2A01A014761F65;
	fma.rn.f64 	%fd51, %fd50, %fd46, 0d3F56C16C1852B7AF;
	fma.rn.f64 	%fd52, %fd51, %fd46, 0d3F81111111122322;
	fma.rn.f64 	%fd53, %fd52, %fd46, 0d3FA55555555502A1;
	fma.rn.f64 	%fd54, %fd53, %fd46, 0d3FC5555555555511;
	fma.rn.f64 	%fd55, %fd54, %fd46, 0d3FE000000000000B;
	fma.rn.f64 	%fd56, %fd55, %fd46, 0d3FF0000000000000;
	fma.rn.f64 	%fd57, %fd56, %fd46, 0d3FF0000000000000;
	{
	.reg .b32 %temp; 
	mov.b64 	{%r5, %temp}, %fd57;
	}
	{
	.reg .b32 %temp; 
	mov.b64 	{%temp, %r6}, %fd57;
	}
	shl.b32 	%r32, %r4, 20;
	add.s32 	%r33, %r32, %r6;
	mov.b64 	%fd126, {%r5, %r33};
	{
	.reg .b32 %temp; 
	mov.b64 	{%temp, %r34}, %fd8;
	}
	mov.b32 	%f2, %r34;
	abs.f32 	%f1, %f2;
	setp.lt.f32 	%p15, %f1, 0f4086232B;
	@%p15 bra 	$L__BB0_8;
	setp.lt.f64 	%p16, %fd8, 0d0000000000000000;
	add.f64 	%fd58, %fd8, 0d7FF0000000000000;
	selp.f64 	%fd126, 0d0000000000000000, %fd58, %p16;
	setp.geu.f32 	%p17, %f1, 0f40874800;
	@%p17 bra 	$L__BB0_8;
	shr.u32 	%r35, %r4, 31;
	add.s32 	%r36, %r4, %r35;
	shr.s32 	%r37, %r36, 1;
	shl.b32 	%r38, %r37, 20;
	add.s32 	%r39, %r6, %r38;
	mov.b64 	%fd59, {%r5, %r39};
	sub.s32 	%r40, %r4, %r37;
	shl.b32 	%r41, %r40, 20;
	add.s32 	%r42, %r41, 1072693248;
	mov.b32 	%r43, 0;
	mov.b64 	%fd60, {%r43, %r42};
	mul.f64 	%fd126, %fd60, %fd59;
$L__BB0_8:
	ld.param.u32 	%r55, [_Z4FDTDP8FDTDDataP3PMLP8INCFIELDii_param_3];
	st.global.f64 	[%rd1+48], %fd126;
	mov.u32 	%r44, %ctaid.x;
	mov.u32 	%r45, %ntid.x;
	mov.u32 	%r46, %tid.x;
	mad.lo.s32 	%r47, %r44, %r45, %r46;
	setp.lt.s32 	%p18, %r47, 7;
	add.s32 	%r48, %r55, -7;
	setp.ge.s32 	%p19, %r47, %r48;
	or.pred  	%p20, %p18, %p19;
	@%p20 bra 	$L__BB0_10;
	ld.param.u32 	%r56, [_Z4FDTDP8FDTDDataP3PMLP8INCFIELDii_param_3];
	ld.global.f64 	%fd61, [%rd6];
	ld.global.f64 	%fd62, [%rd1+104];
	fma.rn.f64 	%fd63, %fd62, 0d3FE0000000000000, %fd61;
	st.global.f64 	[%rd6], %fd63;
	ld.global.f64 	%fd64, [%rd7];
	mul.wide.s32 	%rd41, %r56, 16;
	add.s64 	%rd42, %rd1, %rd41;
	ld.global.f64 	%fd65, [%rd42+-120];
	mul.f64 	%fd66, %fd65, 0d3FE0000000000000;
	sub.f64 	%fd67, %fd64, %fd66;
	st.global.f64 	[%rd7], %fd67;
$L__BB0_10:
	@%p21 bra 	$L__BB0_12;
	ld.global.f64 	%fd68, [%rd4+48];
	ld.global.f64 	%fd69, [%rd4];
	ld.global.f64 	%fd70, [%rd4+24];
	sub.f64 	%fd71, %fd69, %fd70;
	mul.f64 	%fd72, %fd68, %fd71;
	st.global.f64 	[%rd4+-8], %fd72;
	ld.global.f64 	%fd73, [%rd4+56];
	fma.rn.f64 	%fd74, %fd73, %fd72, %fd70;
	st.global.f64 	[%rd4+24], %fd74;
$L__BB0_12:
	setp.ge.s32 	%p22, %r1, %r2;
	@%p22 bra 	$L__BB0_14;
	mul.wide.u32 	%rd43, %r1, 16;
	add.s64 	%rd44, %rd1, %rd43;
	ld.global.f64 	%fd75, [%rd44+8];
	ld.global.f64 	%fd76, [%rd44];
	ld.global.f64 	%fd77, [%rd44+16];
	sub.f64 	%fd78, %fd76, %fd77;
	fma.rn.f64 	%fd79, %fd78, 0d3FE0000000000000, %fd75;
	st.global.f64 	[%rd44+8], %fd79;
$L__BB0_14:
	@%p23 bra 	$L__BB0_16;
	ld.param.u32 	%r57, [_Z4FDTDP8FDTDDataP3PMLP8INCFIELDii_param_3];
	add.s64 	%rd45, %rd4, -8;
	ld.global.f64 	%fd80, [%rd4+-8];
	mul.wide.s32 	%rd46, %r57, 80;
	add.s64 	%rd47, %rd45, %rd46;
	ld.global.f64 	%fd81, [%rd47];
	sub.f64 	%fd82, %fd80, %fd81;
	st.global.f64 	[%rd4+64], %fd82;
	ld.global.f64 	%fd83, [%rd4+32];
	add.f64 	%fd84, %fd82, %fd83;
	st.global.f64 	[%rd4+32], %fd84;
	ld.global.f64 	%fd85, [%rd3+24];
	ld.global.f64 	%fd86, [%rd4+8];
	ld.global.f64 	%fd87, [%rd3+16];
	ld.global.f64 	%fd88, [%rd8];
	mul.f64 	%fd89, %fd88, %fd84;
	fma.rn.f64 	%fd90, %fd82, 0d3FE0000000000000, %fd89;
	mul.f64 	%fd91, %fd87, %fd90;
	fma.rn.f64 	%fd92, %fd85, %fd86, %fd91;
	st.global.f64 	[%rd4+8], %fd92;
$L__BB0_16:
	ld.param.u32 	%r58, [_Z4FDTDP8FDTDDataP3PMLP8INCFIELDii_param_3];
	mov.u32 	%r49, %ctaid.x;
	mov.u32 	%r50, %ntid.x;
	mov.u32 	%r51, %tid.x;
	mad.lo.s32 	%r52, %r49, %r50, %r51;
	setp.lt.s32 	%p24, %r52, 8;
	add.s32 	%r53, %r58, -7;
	setp.ge.s32 	%p25, %r52, %r53;
	or.pred  	%p26, %p24, %p25;
	@%p26 bra 	$L__BB0_18;
	ld.param.u32 	%r59, [_Z4FDTDP8FDTDDataP3PMLP8INCFIELDii_param_3];
	ld.global.f64 	%fd93, [%rd9];
	ld.global.f64 	%fd94, [%rd1+112];
	fma.rn.f64 	%fd95, %fd94, 0d3FE0000000000000, %fd93;
	st.global.f64 	[%rd9], %fd95;
	ld.global.f64 	%fd96, [%rd7+8];
	mul.wide.s32 	%rd48, %r59, 16;
	add.s64 	%rd49, %rd1, %rd48;
	ld.global.f64 	%fd97, [%rd49+-128];
	mul.f64 	%fd98, %fd97, 0d3FE0000000000000;
	sub.f64 	%fd99, %fd96, %fd98;
	st.global.f64 	[%rd7+8], %fd99;
$L__BB0_18:
	@%p27 bra 	$L__BB0_20;
	ld.global.f64 	%fd100, [%rd4+-8];
	ld.global.f64 	%fd101, [%rd4+72];
	sub.f64 	%fd102, %fd100, %fd101;
	st.global.f64 	[%rd4+64], %fd102;
	ld.global.f64 	%fd103, [%rd4+40];
	add.f64 	%fd104, %fd102, %fd103;
	st.global.f64 	[%rd4+40], %fd104;
	ld.global.f64 	%fd105, [%rd8+16];
	ld.global.f64 	%fd106, [%rd4+16];
	mul.f64 	%fd107, %fd105, %fd106;
	ld.global.f64 	%fd108, [%rd8+8];
	ld.global.f64 	%fd109, [%rd3+8];
	mul.f64 	%fd110, %fd109, %fd104;
	fma.rn.f64 	%fd111, %fd102, 0d3FE0000000000000, %fd110;
	mul.f64 	%fd112, %fd108, %fd111;
	sub.f64 	%fd113, %fd107, %fd112;
	st.global.f64 	[%rd4+16], %fd113;
$L__BB0_20:
	ld.param.u32 	%r60, [_Z4FDTDP8FDTDDataP3PMLP8INCFIELDii_param_3];
	setp.lt.u32 	%p28, %r1, 8;
	add.s32 	%r54, %r60, -7;
	setp.ge.s32 	%p29, %r1, %r54;
	or.pred  	%p30, %p28, %p29;
	@%p30 bra 	$L__BB0_22;
	ld.param.u32 	%r61, [_Z4FDTDP8FDTDDataP3PMLP8INCFIELDii_param_3];
	ld.global.f64 	%fd114, [%rd10+480];
	mul.wide.u32 	%rd50, %r1, 16;
	add.s64 	%rd51, %rd1, %rd50;
	ld.global.f64 	%fd115, [%rd51];
	mul.f64 	%fd116, %fd115, 0d3FE0000000000000;
	sub.f64 	%fd117, %fd114, %fd116;
	st.global.f64 	[%rd10+480], %fd117;
	mul.wide.s32 	%rd52, %r61, 80;
	add.s64 	%rd53, %rd10, %rd52;
	ld.global.f64 	%fd118, [%rd53+-640];
	ld.global.f64 	%fd119, [%rd51];
	fma.rn.f64 	%fd120, %fd119, 0d3FE0000000000000, %fd118;
	st.global.f64 	[%rd53+-640], %fd120;
$L__BB0_22:
	add.f64 	%fd121, %fd121, 0d3FF0000000000000;
	add.s32 	%r63, %r63, 1;
	setp.ne.s32 	%p31, %r63, 100;
	mov.f64 	%fd123, %fd2;
	mov.f64 	%fd125, %fd4;
	@%p31 bra 	$L__BB0_1;
	ret;

}


// ===== COMPILED SASS (sm_100) =====

	.target	sm_100

	.elftype	@"ET_EXEC"


//--------------------- .note.nv.tkinfo           --------------------------
	.section	.note.nv.tkinfo,"",@"SHT_NOTE"
	.sectionflags	@"SHF_NOTE_NV_TKINFO"
	.tkinfo
        /*0018*/ 	.word	0x00000002
        /*0030*/ 	.string	""
        /*0030*/ 	.string	"ptxas"
        /*0030*/ 	.string	"Cuda compilation tools, release 13.0, V13.0.88"
        /*0030*/ 	.string	"Build cuda_13.0.r13.0/compiler.36424714_0"
        /*0030*/ 	.string	"-arch sm_100 -m 64 "



//--------------------- .note.nv.cuinfo           --------------------------
	.section	.note.nv.cuinfo,"",@"SHT_NOTE"
	.sectionflags	@"SHF_NOTE_NV_CUINFO"
        /*0018*/ 	.short	0x0002
        /*001a*/ 	.short	0x0064
        /*001c*/ 	.short	0x0082
	.zero		2


//--------------------- .nv.info                  --------------------------
	.section	.nv.info,"",@"SHT_CUDA_INFO"
	.align	4


	//----- nvinfo : EIATTR_REGCOUNT
	.align		4
        /*0000*/ 	.byte	0x04, 0x2f
        /*0002*/ 	.short	(.L_1 - .L_0)
	.align		4
.L_0:
        /*0004*/ 	.word	index@(_Z4FDTDP8FDTDDataP3PMLP8INCFIELDii)
        /*0008*/ 	.word	0x00000028


	//----- nvinfo : EIATTR_FRAME_SIZE
	.align		4
.L_1:
        /*000c*/ 	.byte	0x04, 0x11
        /*000e*/ 	.short	(.L_3 - .L_2)
	.align		4
.L_2:
        /*0010*/ 	.word	index@(_Z4FDTDP8FDTDDataP3PMLP8INCFIELDii)
        /*0014*/ 	.word	0x00000000


	//----- nvinfo : EIATTR_MIN_STACK_SIZE
	.align		4
.L_3:
        /*0018*/ 	.byte	0x04, 0x12
        /*001a*/ 	.short	(.L_5 - .L_4)
	.align		4
.L_4:
        /*001c*/ 	.word	index@(_Z4FDTDP8FDTDDataP3PMLP8INCFIELDii)
        /*0020*/ 	.word	0x00000000
.L_5:


//--------------------- .nv.compat                --------------------------
	.section	.nv.compat,"",@"SHT_CUDA_COMPAT_INFO"
	.align	4
        /*0000*/ 	.byte	0x02, 0x09, 0x00, 0x00, 0x02, 0x02, 0x01, 0x00, 0x02, 0x05, 0x05, 0x00, 0x03, 0x07, 0x01, 0x01
        /*0010*/ 	.byte	0x02, 0x03, 0x00, 0x00, 0x02, 0x06, 0x01, 0x00, 0x04, 0x0b, 0x08, 0x00, 0x01, 0x00, 0x00, 0x00
        /*0020*/ 	.byte	0x00, 0x00, 0x00, 0x00


//--------------------- .nv.info._Z4FDTDP8FDTDDataP3PMLP8INCFIELDii --------------------------
	.section	.nv.info._Z4FDTDP8FDTDDataP3PMLP8INCFIELDii,"",@"SHT_CUDA_INFO"
	.sectionflags	@""
	.align	4


	//----- nvinfo : EIATTR_CUDA_API_VERSION
	.align		4
        /*0000*/ 	.byte	0x04, 0x37
        /*0002*/ 	.short	(.L_7 - .L_6)
.L_6:
        /*0004*/ 	.word	0x00000082


	//----- nvinfo : EIATTR_KPARAM_INFO
	.align		4
.L_7:
        /*0008*/ 	.byte	0x04, 0x17
        /*000a*/ 	.short	(.L_9 - .L_8)
.L_8:
        /*000c*/ 	.word	0x00000000
        /*0010*/ 	.short	0x0004
        /*0012*/ 	.short	0x001c
        /*0014*/ 	.byte	0x00, 0xf0, 0x11, 0x00


	//----- nvinfo : EIATTR_KPARAM_INFO
	.align		4
.L_9:
        /*0018*/ 	.byte	0x04, 0x17
        /*001a*/ 	.short	(.L_11 - .L_10)
.L_10:
        /*001c*/ 	.word	0x00000000
        /*0020*/ 	.short	0x0003
        /*0022*/ 	.short	0x0018
        /*0024*/ 	.byte	0x00, 0xf0, 0x11, 0x00


	//----- nvinfo : EIATTR_KPARAM_INFO
	.align		4
.L_11:
        /*0028*/ 	.byte	0x04, 0x17
        /*002a*/ 	.short	(.L_13 - .L_12)
.L_12:
        /*002c*/ 	.word	0x00000000
        /*0030*/ 	.short	0x0002
        /*0032*/ 	.short	0x0010
        /*0034*/ 	.byte	0x00, 0xf5, 0x21, 0x00


	//----- nvinfo : EIATTR_KPARAM_INFO
	.align		4
.L_13:
        /*0038*/ 	.byte	0x04, 0x17
        /*003a*/ 	.short	(.L_15 - .L_14)
.L_14:
        /*003c*/ 	.word	0x00000000
        /*0040*/ 	.short	0x0001
        /*0042*/ 	.short	0x0008
        /*0044*/ 	.byte	0x00, 0xf5, 0x21, 0x00


	//----- nvinfo : EIATTR_KPARAM_INFO
	.align		4
.L_15:
        /*0048*/ 	.byte	0x04, 0x17
        /*004a*/ 	.short	(.L_17 - .L_16)
.L_16:
        /*004c*/ 	.word	0x00000000
        /*0050*/ 	.short	0x0000
        /*0052*/ 	.short	0x0000
        /*0054*/ 	.byte	0x00, 0xf5, 0x21, 0x00


	//----- nvinfo : EIATTR_SPARSE_MMA_MASK
	.align		4
.L_17:
        /*0058*/ 	.byte	0x03, 0x50
        /*005a*/ 	.short	0x0000


	//----- nvinfo : EIATTR_MAXREG_COUNT
	.align		4
        /*005c*/ 	.byte	0x03, 0x1b
        /*005e*/ 	.short	0x00ff


	//----- nvinfo : EIATTR_MERCURY_ISA_VERSION
	.align		4
        /*0060*/ 	.byte	0x03, 0x5f
        /*0062*/ 	.short	0x0101


	//----- nvinfo : EIATTR_VRC_CTA_INIT_COUNT
	.align		4
        /*0064*/ 	.byte	0x02, 0x4a
	.zero		1
	.zero		1


	//----- nvinfo : EIATTR_EXIT_INSTR_OFFSETS
	.align		4
        /*0068*/ 	.byte	0x04, 0x1c
        /*006a*/ 	.short	(.L_19 - .L_18)


	//   ....[0]....
.L_18:
        /*006c*/ 	.word	0x00001270


	//----- nvinfo : EIATTR_CRS_STACK_SIZE
	.align		4
.L_19:
        /*0070*/ 	.byte	0x04, 0x1e
        /*0072*/ 	.short	(.L_21 - .L_20)
.L_20:
        /*0074*/ 	.word	0x00000000


	//----- nvinfo : EIATTR_CBANK_PARAM_SIZE
	.align		4
.L_21:
        /*0078*/ 	.byte	0x03, 0x19
        /*007a*/ 	.short	0x0020


	//----- nvinfo : EIATTR_PARAM_CBANK
	.align		4
        /*007c*/ 	.byte	0x04, 0x0a
        /*007e*/ 	.short	(.L_23 - .L_22)
	.align		4
.L_22:
        /*0080*/ 	.word	index@(.nv.constant0._Z4FDTDP8FDTDDataP3PMLP8INCFIELDii)
        /*0084*/ 	.short	0x0380
        /*0086*/ 	.short	0x0020


	//----- nvinfo : EIATTR_SW_WAR
	.align		4
.L_23:
        /*0088*/ 	.byte	0x04, 0x36
        /*008a*/ 	.short	(.L_25 - .L_24)
.L_24:
        /*008c*/ 	.word	0x00000008
.L_25:


//--------------------- .nv.callgraph             --------------------------
	.section	.nv.callgraph,"",@"SHT_CUDA_CALLGRAPH"
	.align	4
	.sectionentsize	8
	.align		4
        /*0000*/ 	.word	0x00000000
	.align		4
        /*0004*/ 	.word	0xffffffff
	.align		4
        /*0008*/ 	.word	0x00000000
	.align		4
        /*000c*/ 	.word	0xfffffffe
	.align		4
        /*0010*/ 	.word	0x00000000
	.align		4
        /*0014*/ 	.word	0xfffffffd
	.align		4
        /*0018*/ 	.word	0x00000000
	.align		4
        /*001c*/ 	.word	0xfffffffc


//--------------------- .text._Z4FDTDP8FDTDDataP3PMLP8INCFIELDii --------------------------
	.section	.text._Z4FDTDP8FDTDDataP3PMLP8INCFIELDii,"ax",@progbits
	.align	128
        .global         _Z4FDTDP8FDTDDataP3PMLP8INCFIELDii
        .type           _Z4FDTDP8FDTDDataP3PMLP8INCFIELDii,@function
        .size           _Z4FDTDP8FDTDDataP3PMLP8INCFIELDii,(.L_x_11 - _Z4FDTDP8FDTDDataP3PMLP8INCFIELDii)
        .other          _Z4FDTDP8FDTDDataP3PMLP8INCFIELDii,@"STO_CUDA_ENTRY STV_DEFAULT"
_Z4FDTDP8FDTDDataP3PMLP8INCFIELDii:
.text._Z4FDTDP8FDTDDataP3PMLP8INCFIELDii:
[----:B------:R-:W-:Y:S01]  /*0000*/  LDC R1, c[0x0][0x37c] ;  /* 0x0000df00ff017b82 */ /* 0x000fe20000000800 */
[----:B------:R-:W0:Y:S07]  /*0010*/  S2R R3, SR_TID.Y ;  /* 0x0000000000037919 */ /* 0x000e2e0000002200 */
[----:B------:R-:W0:Y:S01]  /*0020*/  S2UR UR4, SR_CTAID.Y ;  /* 0x00000000000479c3 */ /* 0x000e220000002600 */
[----:B------:R-:W1:Y:S01]  /*0030*/  LDCU.64 UR8, c[0x0][0x398] ;  /* 0x00007300ff0877ac */ /* 0x000e620008000a00 */
[----:B------:R-:W-:Y:S01]  /*0040*/  IMAD.MOV.U32 R16, RZ, RZ, 0x0 ;  /* 0x00000000ff107424 */ /* 0x000fe200078e00ff */
[----:B------:R-:W2:Y:S01]  /*0050*/  S2R R2, SR_TID.X ;  /* 0x0000000000027919 */ /* 0x000ea20000002100 */
[----:B------:R-:W3:Y:S04]  /*0060*/  LDCU.64 UR16, c[0x0][0x358] ;  /* 0x00006b00ff1077ac */ /* 0x000ee80008000a00 */
[----:B------:R-:W0:Y:S01]  /*0070*/  LDC R0, c[0x0][0x364] ;  /* 0x0000d900ff007b82 */ /* 0x000e220000000800 */
[----:B------:R-:W4:Y:S01]  /*0080*/  LDCU.64 UR18, c[0x0][0x390] ;  /* 0x00007200ff1277ac */ /* 0x000f220008000a00 */
[----:B------:R-:W0:Y:S06]  /*0090*/  LDCU UR20, c[0x0][0x39c] ;  /* 0x00007380ff1477ac */ /* 0x000e2c0008000800 */
[----:B------:R-:W2:Y:S01]  /*00a0*/  S2UR UR5, SR_CTAID.X ;  /* 0x00000000000579c3 */ /* 0x000ea20000002500 */
[----:B------:R-:W0:Y:S01]  /*00b0*/  LDCU UR22, c[0x0][0x398] ;  /* 0x00007300ff1677ac */ /* 0x000e220008000800 */
[----:B-1----:R-:W-:Y:S01]  /*00c0*/  IMAD.U32 R4, RZ, RZ, UR8 ;  /* 0x00000008ff047e24 */ /* 0x002fe2000f8e00ff */
[----:B------:R-:W-:Y:S01]  /*00d0*/  UIADD3 UR7, UPT, UPT, UR9, -0x1, URZ ;  /* 0xffffffff09077890 */ /* 0x000fe2000fffe0ff */
[----:B------:R-:W-:-:S04]  /*00e0*/  UMOV UR6, URZ ;  /* 0x000000ff00067c82 */ /* 0x000fc80008000000 */
[----:B------:R-:W2:Y:S01]  /*00f0*/  LDC R19, c[0x0][0x360] ;  /* 0x0000d800ff137b82 */ /* 0x000ea20000000800 */
[----:B------:R-:W-:Y:S01]  /*0100*/  UMOV UR10, URZ ;  /* 0x000000ff000a7c82 */ /* 0x000fe20008000000 */
[----:B------:R-:W-:Y:S01]  /*0110*/  UMOV UR11, URZ ;  /* 0x000000ff000b7c82 */ /* 0x000fe20008000000 */
[----:B------:R-:W-:Y:S01]  /*0120*/  UMOV UR12, URZ ;  /* 0x000000ff000c7c82 */ /* 0x000fe20008000000 */
[----:B------:R-:W-:-:S04]  /*0130*/  UMOV UR13, URZ ;  /* 0x000000ff000d7c82 */ /* 0x000fc80008000000 */
[----:B------:R-:W1:Y:S01]  /*0140*/  LDC.64 R14, c[0x0][0x390] ;  /* 0x0000e400ff0e7b82 */ /* 0x000e620000000a00 */
[----:B0-----:R-:W-:Y:S01]  /*0150*/  IMAD R0, R0, UR4, R3 ;  /* 0x0000000400007c24 */ /* 0x001fe2000f8e0203 */
[----:B------:R-:W-:-:S03]  /*0160*/  UIADD3 UR4, UPT, UPT, UR8, -0x8, URZ ;  /* 0xfffffff808047890 */ /* 0x000fc6000fffe0ff */
[C---:B------:R-:W-:Y:S01]  /*0170*/  VIADD R17, R0.reuse, 0xffffffff ;  /* 0xffffffff00117836 */ /* 0x040fe20000000000 */
[C---:B------:R-:W-:Y:S01]  /*0180*/  ISETP.GE.AND P1, PT, R0.reuse, UR9, PT ;  /* 0x0000000900007c0c */ /* 0x040fe2000bf26270 */
[----:B------:R-:W-:Y:S01]  /*0190*/  UMOV UR9, URZ ;  /* 0x000000ff00097c82 */ /* 0x000fe20008000000 */
[----:B------:R-:W0:Y:S02]  /*01a0*/  LDC.64 R12, c[0x0][0x380] ;  /* 0x0000e000ff0c7b82 */ /* 0x000e240000000a00 */
[----:B------:R-:W-:-:S06]  /*01b0*/  ISETP.NE.AND P4, PT, R0, RZ, !P1 ;  /* 0x000000ff0000720c */ /* 0x000fcc0004f85270 */
[----:B------:R-:W5:Y:S01]  /*01c0*/  LDC.64 R20, c[0x0][0x388] ;  /* 0x0000e200ff147b82 */ /* 0x000f620000000a00 */
[----:B--2---:R-:W-:Y:S01]  /*01d0*/  IMAD R19, R19, UR5, R2 ;  /* 0x0000000513137c24 */ /* 0x004fe2000f8e0202 */
[----:B------:R-:W-:Y:S02]  /*01e0*/  UIADD3 UR5, UPT, UPT, UR8, -0x1, URZ ;  /* 0xffffffff08057890 */ /* 0x000fe4000fffe0ff */
[----:B------:R-:W-:Y:S02]  /*01f0*/  IMAD R2, R0, UR8, RZ ;  /* 0x0000000800027c24 */ /* 0x000fe4000f8e02ff */
[C-C-:B------:R-:W-:Y:S01]  /*0200*/  IMAD R9, R4.reuse, 0x7, R19.reuse ;  /* 0x0000000704097824 */ /* 0x140fe200078e0213 */
[C---:B------:R-:W-:Y:S01]  /*0210*/  ISETP.GT.AND P0, PT, R19.reuse, RZ, P4 ;  /* 0x000000ff1300720c */ /* 0x040fe20002704270 */
[----:B------:R-:W-:Y:S01]  /*0220*/  IMAD R11, R4, UR4, R19 ;  /* 0x00000004040b7c24 */ /* 0x000fe2000f8e0213 */
[----:B------:R-:W-:Y:S01]  /*0230*/  IADD3 R5, PT, PT, R19, R2, RZ ;  /* 0x0000000213057210 */ /* 0x000fe20007ffe0ff */
[----:B------:R-:W-:Y:S01]  /*0240*/  VIADD R23, R9, -UR8 ;  /* 0x8000000809177c36 */ /* 0x000fe20008000000 */
[----:B------:R-:W-:Y:S01]  /*0250*/  IADD3 R7, PT, PT, R19, -UR8, R2 ;  /* 0x8000000813077c10 */ /* 0x000fe2000fffe002 */
[----:B-1----:R-:W-:Y:S01]  /*0260*/  IMAD.WIDE.U32 R14, R17, 0x10, R14 ;  /* 0x00000010110e7825 */ /* 0x002fe200078e000e */
[----:B------:R-:W-:-:S03]  /*0270*/  ISETP.GE.AND P2, PT, R19, UR5, PT ;  /* 0x0000000513007c0c */ /* 0x000fc6000bf46270 */
[----:B------:R-:W-:Y:S01]  /*0280*/  HFMA2 R17, -RZ, RZ, 1.984375, 0 ;  /* 0x3ff00000ff117431 */ /* 0x000fe200000001ff */
[C---:B------:R-:W-:Y:S01]  /*0290*/  ISETP.LT.AND P5, PT, R19.reuse, UR8, !P1 ;  /* 0x0000000813007c0c */ /* 0x040fe2000cfa1270 */
[----:B------:R-:W-:Y:S01]  /*02a0*/  UMOV UR4, URZ ;  /* 0x000000ff00047c82 */ /* 0x000fe20008000000 */
[C---:B------:R-:W-:Y:S01]  /*02b0*/  ISETP.LT.AND P0, PT, R19.reuse, UR8, P0 ;  /* 0x0000000813007c0c */ /* 0x040fe20008701270 */
[--C-:B0-----:R-:W-:Y:S01]  /*02c0*/  IMAD.WIDE R2, R2, 0x50, R12.reuse ;  /* 0x0000005002027825 */ /* 0x101fe200078e020c */
[----:B------:R-:W-:Y:S01]  /*02d0*/  ISETP.LT.AND P1, PT, R19, UR5, !P1 ;  /* 0x0000000513007c0c */ /* 0x000fe2000cf21270 */
[----:B------:R-:W-:Y:S01]  /*02e0*/  UMOV UR5, URZ ;  /* 0x000000ff00057c82 */ /* 0x000fe20008000000 */
[----:B------:R-:W-:Y:S01]  /*02f0*/  ISETP.LT.AND P2, PT, R0, UR7, !P2 ;  /* 0x0000000700007c0c */ /* 0x000fe2000d741270 */
[----:B------:R-:W-:Y:S01]  /*0300*/  IMAD.WIDE R4, R5, 0x50, R12 ;  /* 0x0000005005047825 */ /* 0x000fe200078e020c */
[----:B------:R-:W-:-:S03]  /*0310*/  UMOV UR8, URZ ;  /* 0x000000ff00087c82 */ /* 0x000fc60008000000 */
[----:B------:R-:W-:-:S04]  /*0320*/  IMAD.WIDE R6, R7, 0x50, R12 ;  /* 0x0000005007067825 */ /* 0x000fc800078e020c */
[----:B------:R-:W-:-:S04]  /*0330*/  IMAD.WIDE R8, R9, 0x50, R12 ;  /* 0x0000005009087825 */ /* 0x000fc800078e020c */
[----:B------:R-:W-:-:S04]  /*0340*/  IMAD.WIDE R10, R11, 0x50, R12 ;  /* 0x000000500b0a7825 */ /* 0x000fc800078e020c */
[----:B-----5:R-:W-:-:S04]  /*0350*/  IMAD.WIDE R18, R19, 0x50, R20 ;  /* 0x0000005013127825 */ /* 0x020fc800078e0214 */
[----:B------:R-:W-:-:S04]  /*0360*/  IMAD.WIDE R12, R23, 0x50, R12 ;  /* 0x00000050170c7825 */ /* 0x000fc800078e020c */
[----:B---34-:R-:W-:-:S07]  /*0370*/  IMAD.WIDE.U32 R20, R0, 0x50, R20 ;  /* 0x0000005000147825 */ /* 0x018fce00078e0014 */
.L_x_9:
[----:B0-----:R-:W-:Y:S01]  /*0380*/  IMAD.MOV.U32 R27, RZ, RZ, 0x10 ;  /* 0x00000010ff1b7424 */ /* 0x001fe200078e00ff */
[----:B------:R-:W2:Y:S03]  /*0390*/  @P4 LDG.E.64 R28, desc[UR16][R14.64+0x8] ;  /* 0x000008100e1c4981 */ /* 0x000ea6000c1e1b00 */
[----:B------:R-:W-:-:S05]  /*03a0*/  @P4 IMAD.WIDE.U32 R26, R0, R27, UR18 ;  /* 0x00000012001a4e25 */ /* 0x000fca000f8e001b */
[----:B------:R-:W2:Y:S04]  /*03b0*/  @P4 LDG.E.64 R30, desc[UR16][R26.64+0x8] ;  /* 0x000008101a1e4981 */ /* 0x000ea8000c1e1b00 */
[----:B------:R-:W3:Y:S01]  /*03c0*/  @P4 LDG.E.64 R24, desc[UR16][R26.64] ;  /* 0x000000101a184981 */ /* 0x000ee2000c1e1b00 */
[----:B------:R-:W0:Y:S01]  /*03d0*/  LDC.64 R22, c[0x0][0x390] ;  /* 0x0000e400ff167b82 */ /* 0x000e220000000a00 */
[----:B------:R-:W-:Y:S01]  /*03e0*/  UIMAD.WIDE UR14, UR20, 0x10, UR18 ;  /* 0x00000010140e78a5 */ /* 0x000fe2000f8e0212 */
[----:B------:R-:W-:Y:S01]  /*03f0*/  IMAD.U32 R32, RZ, RZ, UR12 ;  /* 0x0000000cff207e24 */ /* 0x000fe2000f8e00ff */
[----:B------:R-:W-:Y:S01]  /*0400*/  MOV R33, UR13 ;  /* 0x0000000d00217c02 */ /* 0x000fe20008000f00 */
[----:B------:R-:W-:Y:S02]  /*0410*/  IMAD.U32 R34, RZ, RZ, UR8 ;  /* 0x00000008ff227e24 */ /* 0x000fe4000f8e00ff */
[----:B------:R-:W-:Y:S01]  /*0420*/  IMAD.U32 R35, RZ, RZ, UR9 ;  /* 0x00000009ff237e24 */ /* 0x000fe2000f8e00ff */
[----:B------:R-:W-:Y:S01]  /*0430*/  MOV R36, UR14 ;  /* 0x0000000e00247c02 */ /* 0x000fe20008000f00 */
[----:B------:R-:W-:Y:S01]  /*0440*/  IMAD.U32 R37, RZ, RZ, UR15 ;  /* 0x0000000fff257e24 */ /* 0x000fe2000f8e00ff */
[----:B--2---:R-:W-:-:S08]  /*0450*/  @P4 DADD R28, R28, -R30 ;  /* 0x000000001c1c4229 */ /* 0x004fd0000000081e */
[----:B---3--:R-:W-:Y:S01]  /*0460*/  @P4 DFMA R28, R28, 0.5, R24 ;  /* 0x3fe000001c1c482b */ /* 0x008fe20000000018 */
[----:B------:R-:W-:Y:S01]  /*0470*/  MOV R24, UR14 ;  /* 0x0000000e00187c02 */ /* 0x000fe20008000f00 */
[----:B------:R-:W-:-:S05]  /*0480*/  IMAD.U32 R25, RZ, RZ, UR15 ;  /* 0x0000000fff197e24 */ /* 0x000fca000f8e00ff */
[----:B------:R1:W-:Y:S04]  /*0490*/  @P4 STG.E.64 desc[UR16][R26.64], R28 ;  /* 0x0000001c1a004986 */ /* 0x0003e8000c101b10 */
[----:B0-----:R-:W2:Y:S04]  /*04a0*/  LDG.E.64 R30, desc[UR16][R22.64+0x10] ;  /* 0x00001010161e7981 */ /* 0x001ea8000c1e1b00 */
[----:B------:R1:W-:Y:S04]  /*04b0*/  STG.E.64 desc[UR16][R22.64], R32 ;  /* 0x0000002016007986 */ /* 0x0003e8000c101b10 */
[----:B------:R1:W-:Y:S04]  /*04c0*/  STG.E.64 desc[UR16][R36.64+-0x10], R34 ;  /* 0xfffff02224007986 */ /* 0x0003e8000c101b10 */
[----:B------:R-:W5:Y:S01]  /*04d0*/  LDG.E.64 R24, desc[UR16][R24.64+-0x20] ;  /* 0xffffe01018187981 */ /* 0x000f62000c1e1b00 */
[----:B------:R-:W-:Y:S01]  /*04e0*/  UMOV UR12, UR10 ;  /* 0x0000000a000c7c82 */ /* 0x000fe20008000000 */
[----:B------:R-:W-:Y:S01]  /*04f0*/  UMOV UR13, UR11 ;  /* 0x0000000b000d7c82 */ /* 0x000fe20008000000 */
[----:B------:R-:W-:Y:S01]  /*0500*/  BSSY.RECONVERGENT B0, `(.L_x_0) ;  /* 0x000001c000007945 */ /* 0x000fe20003800200 */
[----:B--2---:R-:W-:-:S02]  /*0510*/  R2UR UR10, R30 ;  /* 0x000000001e0a72ca */ /* 0x004fc400000e0000 */
[----:B------:R-:W-:Y:S01]  /*0520*/  R2UR UR11, R31 ;  /* 0x000000001f0b72ca */ /* 0x000fe200000e0000 */
[----:B-1----:R-:W-:-:S14]  /*0530*/  @!P0 BRA `(.L_x_1) ;  /* 0x0000000000608947 */ /* 0x002fdc0003800000 */
[----:B------:R-:W2:Y:S04]  /*0540*/  LDG.E.64 R30, desc[UR16][R4.64+0x18] ;  /* 0x00001810041e7981 */ /* 0x000ea8000c1e1b00 */
[----:B------:R-:W2:Y:S04]  /*0550*/  LDG.E.64 R32, desc[UR16][R4.64+-0x38] ;  /* 0xffffc81004207981 */ /* 0x000ea8000c1e1b00 */
[----:B------:R-:W3:Y:S04]  /*0560*/  LDG.E.64 R28, desc[UR16][R4.64+0x10] ;  /* 0x00001010041c7981 */ /* 0x000ee8000c1e1b00 */
[----:B------:R-:W4:Y:S01]  /*0570*/  LDG.E.64 R26, desc[UR16][R6.64+0x10] ;  /* 0x00001010061a7981 */ /* 0x000f22000c1e1b00 */
[----:B------:R-:W0:Y:S01]  /*0580*/  S2UR UR8, SR_CTAID.X ;  /* 0x00000000000879c3 */ /* 0x000e220000002500 */
[----:B------:R-:W0:Y:S02]  /*0590*/  S2R R35, SR_TID.X ;  /* 0x0000000000237919 */ /* 0x000e240000002100 */
[----:B------:R-:W4:Y:S05]  /*05a0*/  LDG.E.64 R36, desc[UR16][R4.64+0x8] ;  /* 0x0000081004247981 */ /* 0x000f2a000c1e1b00 */
[----:B------:R-:W0:Y:S01]  /*05b0*/  LDC R34, c[0x0][0x360] ;  /* 0x0000d800ff227b82 */ /* 0x000e220000000800 */
[----:B--2---:R-:W-:-:S07]  /*05c0*/  DADD R30, R30, -R32 ;  /* 0x000000001e1e7229 */ /* 0x004fce0000000820 */
[----:B------:R-:W1:Y:S01]  /*05d0*/  LDC.64 R32, c[0x0][0x388] ;  /* 0x0000e200ff207b82 */ /* 0x000e620000000a00 */
[----:B---3--:R-:W-:Y:S01]  /*05e0*/  DADD R28, R30, -R28 ;  /* 0x000000001e1c7229 */ /* 0x008fe2000000081c */
[----:B0-----:R-:W-:Y:S02]  /*05f0*/  IMAD R31, R34, UR8, R35 ;  /* 0x00000008221f7c24 */ /* 0x001fe4000f8e0223 */
[----:B------:R-:W2:Y:S05]  /*0600*/  LDG.E.64 R34, desc[UR16][R20.64+0x30] ;  /* 0x0000301014227981 */ /* 0x000eaa000c1e1b00 */
[----:B----4-:R-:W-:Y:S02]  /*0610*/  DADD R26, R28, R26 ;  /* 0x000000001c1a7229 */ /* 0x010fe4000000001a */
[----:B------:R-:W3:Y:S01]  /*0620*/  LDG.E.64 R28, desc[UR16][R20.64+0x28] ;  /* 0x00002810141c7981 */ /* 0x000ee2000c1e1b00 */
[----:B-1----:R-:W-:-:S05]  /*0630*/  IMAD.WIDE.U32 R32, R31, 0x50, R32 ;  /* 0x000000501f207825 */ /* 0x002fca00078e0020 */
[----:B------:R-:W3:Y:S04]  /*0640*/  LDG.E.64 R30, desc[UR16][R32.64] ;  /* 0x00000010201e7981 */ /* 0x000ee8000c1e1b00 */
[----:B------:R-:W2:Y:S01]  /*0650*/  LDG.E.64 R32, desc[UR16][R32.64+0x8] ;  /* 0x0000081020207981 */ /* 0x000ea2000c1e1b00 */
[----:B---3--:R-:W-:-:S08]  /*0660*/  DMUL R28, R30, R28 ;  /* 0x0000001c1e1c7228 */ /* 0x008fd00000000000 */
[----:B------:R-:W-:Y:S02]  /*0670*/  DMUL R28, R28, 0.5 ;  /* 0x3fe000001c1c7828 */ /* 0x000fe40000000000 */
[----:B--2---:R-:W-:-:S06]  /*0680*/  DMUL R34, R32, R34 ;  /* 0x0000002220227228 */ /* 0x004fcc0000000000 */
[----:B------:R-:W-:-:S08]  /*0690*/  DMUL R26, R28, R26 ;  /* 0x0000001a1c1a7228 */ /* 0x000fd00000000000 */
[----:B------:R-:W-:-:S07]  /*06a0*/  DFMA R26, R34, R36, R26 ;  /* 0x00000024221a722b */ /* 0x000fce000000001a */
[----:B------:R0:W-:Y:S04]  /*06b0*/  STG.E.64 desc[UR16][R4.64+0x8], R26 ;  /* 0x0000081a04007986 */ /* 0x0001e8000c101b10 */
.L_x_1:
[----:B------:R-:W-:Y:S05]  /*06c0*/  BSYNC.RECONVERGENT B0 ;  /* 0x0000000000007941 */ /* 0x000fea0003800200 */
.L_x_0:
[----:B0-----:R-:W-:Y:S01]  /*06d0*/  DADD R26, -R16, 20 ;  /* 0x40340000101a7429 */ /* 0x001fe20000000100 */
[----:B------:R-:W-:Y:S01]  /*06e0*/  UMOV UR8, 0xfefa39ef ;  /* 0xfefa39ef00087882 */ /* 0x000fe20000000000 */
[----:B------:R-:W-:-:S06]  /*06f0*/  UMOV UR9, 0x3fe62e42 ;  /* 0x3fe62e4200097882 */ /* 0x000fcc0000000000 */
[----:B------:R-:W-:-:S08]  /*0700*/  DMUL R26, R26, 0.125 ;  /* 0x3fc000001a1a7828 */ /* 0x000fd00000000000 */
[----:B------:R-:W-:-:S08]  /*0710*/  DMUL R28, R26, -0.5 ;  /* 0xbfe000001a1c7828 */ /* 0x000fd00000000000 */
[----:B------:R-:W-:Y:S01]  /*0720*/  DMUL R28, R26, R28 ;  /* 0x0000001c1a1c7228 */ /* 0x000fe20000000000 */
[----:B------:R-:W-:Y:S01]  /*0730*/  MOV R26, 0x652b82fe ;  /* 0x652b82fe001a7802 */ /* 0x000fe20000000f00 */
[----:B------:R-:W-:-:S06]  /*0740*/  IMAD.MOV.U32 R27, RZ, RZ, 0x3ff71547 ;  /* 0x3ff71547ff1b7424 */ /* 0x000fcc00078e00ff */
[----:B------:R-:W-:Y:S02]  /*0750*/  DFMA R26, R28, R26, 6.75539944105574400000e+15 ;  /* 0x433800001c1a742b */ /* 0x000fe4000000001a */
[----:B------:R-:W-:-:S06]  /*0760*/  FSETP.GEU.AND P3, PT, |R29|, 4.1917929649353027344, PT ;  /* 0x4086232b1d00780b */ /* 0x000fcc0003f6e200 */
[----:B------:R-:W-:-:S08]  /*0770*/  DADD R30, R26, -6.75539944105574400000e+15 ;  /* 0xc33800001a1e7429 */ /* 0x000fd00000000000 */
[----:B------:R-:W-:Y:S01]  /*0780*/  DFMA R32, R30, -UR8, R28 ;  /* 0x800000081e207c2b */ /* 0x000fe2000800001c */
[----:B------:R-:W-:Y:S01]  /*0790*/  UMOV UR8, 0x3b39803f ;  /* 0x3b39803f00087882 */ /* 0x000fe20000000000 */
[----:B------:R-:W-:-:S06]  /*07a0*/  UMOV UR9, 0x3c7abc9e ;  /* 0x3c7abc9e00097882 */ /* 0x000fcc0000000000 */
[----:B------:R-:W-:Y:S01]  /*07b0*/  DFMA R30, R30, -UR8, R32 ;  /* 0x800000081e1e7c2b */ /* 0x000fe20008000020 */
[----:B------:R-:W-:Y:S01]  /*07c0*/  UMOV UR8, 0x69ce2bdf ;  /* 0x69ce2bdf00087882 */ /* 0x000fe20000000000 */
[----:B------:R-:W-:Y:S01]  /*07d0*/  MOV R32, 0xfca213ea ;  /* 0xfca213ea00207802 */ /* 0x000fe20000000f00 */
[----:B------:R-:W-:Y:S01]  /*07e0*/  IMAD.MOV.U32 R33, RZ, RZ, 0x3e928af3 ;  /* 0x3e928af3ff217424 */ /* 0x000fe200078e00ff */
[----:B------:R-:W-:-:S05]  /*07f0*/  UMOV UR9, 0x3e5ade15 ;  /* 0x3e5ade1500097882 */ /* 0x000fca0000000000 */
[----:B------:R-:W-:Y:S01]  /*0800*/  DFMA R32, R30, UR8, R32 ;  /* 0x000000081e207c2b */ /* 0x000fe20008000020 */
[----:B------:R-:W-:Y:S01]  /*0810*/  UMOV UR8, 0x62401315 ;  /* 0x6240131500087882 */ /* 0x000fe20000000000 */
[----:B------:R-:W-:-:S06]  /*0820*/  UMOV UR9, 0x3ec71dee ;  /* 0x3ec71dee00097882 */ /* 0x000fcc0000000000 */
[----:B------:R-:W-:Y:S01]  /*0830*/  DFMA R32, R30, R32, UR8 ;  /* 0x000000081e207e2b */ /* 0x000fe20008000020 */
        /* <DEDUP_REMOVED lines=20> */
[C---:B------:R-:W-:Y:S02]  /*0980*/  DFMA R34, R30.reuse, R32, UR8 ;  /* 0x000000081e227e2b */ /* 0x040fe40008000020 */
[----:B------:R-:W0:Y:S06]  /*0990*/  S2R R32, SR_TID.X ;  /* 0x0000000000207919 */ /* 0x000e2c0000002100 */
[----:B------:R-:W-:-:S08]  /*09a0*/  DFMA R34, R30, R34, 1 ;  /* 0x3ff000001e22742b */ /* 0x000fd00000000022 */
[----:B------:R-:W-:-:S10]  /*09b0*/  DFMA R30, R30, R34, 1 ;  /* 0x3ff000001e1e742b */ /* 0x000fd40000000022 */
[----:B------:R-:W-:Y:S01]  /*09c0*/  LEA R35, R26, R31, 0x14 ;  /* 0x0000001f1a237211 */ /* 0x000fe200078ea0ff */
[----:B------:R-:W-:Y:S01]  /*09d0*/  IMAD.MOV.U32 R34, RZ, RZ, R30 ;  /* 0x000000ffff227224 */ /* 0x000fe200078e001e */
[----:B------:R-:W-:Y:S06]  /*09e0*/  @!P3 BRA `(.L_x_2) ;  /* 0x000000000034b947 */ /* 0x000fec0003800000 */
[----:B------:R-:W-:Y:S01]  /*09f0*/  FSETP.GEU.AND P6, PT, |R29|, 4.2275390625, PT ;  /* 0x408748001d00780b */ /* 0x000fe20003fce200 */
[C---:B------:R-:W-:Y:S02]  /*0a00*/  DADD R34, R28.reuse, +INF ;  /* 0x7ff000001c227429 */ /* 0x040fe40000000000 */
[----:B------:R-:W-:-:S08]  /*0a10*/  DSETP.GEU.AND P3, PT, R28, RZ, PT ;  /* 0x000000ff1c00722a */ /* 0x000fd00003f6e000 */
[----:B------:R-:W-:Y:S02]  /*0a20*/  FSEL R34, R34, RZ, P3 ;  /* 0x000000ff22227208 */ /* 0x000fe40001800000 */
[----:B------:R-:W-:Y:S01]  /*0a30*/  FSEL R35, R35, RZ, P3 ;  /* 0x000000ff23237208 */ /* 0x000fe20001800000 */
[----:B------:R-:W-:Y:S06]  /*0a40*/  @P6 BRA `(.L_x_2) ;  /* 0x00000000001c6947 */ /* 0x000fec0003800000 */
[----:B------:R-:W-:Y:S02]  /*0a50*/  LEA.HI R27, R26, R26, RZ, 0x1 ;  /* 0x0000001a1a1b7211 */ /* 0x000fe400078f08ff */
[----:B------:R-:W-:Y:S02]  /*0a60*/  MOV R34, RZ ;  /* 0x000000ff00227202 */ /* 0x000fe40000000f00 */
[----:B------:R-:W-:-:S04]  /*0a70*/  SHF.R.S32.HI R27, RZ, 0x1, R27 ;  /* 0x00000001ff1b7819 */ /* 0x000fc8000001141b */
[----:B------:R-:W-:Y:S01]  /*0a80*/  IADD3 R26, PT, PT, R26, -R27, RZ ;  /* 0x8000001b1a1a7210 */ /* 0x000fe20007ffe0ff */
[----:B------:R-:W-:-:S03]  /*0a90*/  IMAD R31, R27, 0x100000, R31 ;  /* 0x001000001b1f7824 */ /* 0x000fc600078e021f */
[----:B------:R-:W-:-:S06]  /*0aa0*/  LEA R35, R26, 0x3ff00000, 0x14 ;  /* 0x3ff000001a237811 */ /* 0x000fcc00078ea0ff */
[----:B------:R-:W-:-:S11]  /*0ab0*/  DMUL R34, R30, R34 ;  /* 0x000000221e227228 */ /* 0x000fd60000000000 */
.L_x_2:
[----:B------:R-:W0:Y:S01]  /*0ac0*/  S2UR UR21, SR_CTAID.X ;  /* 0x00000000001579c3 */ /* 0x000e220000002500 */
[----:B------:R-:W-:Y:S01]  /*0ad0*/  UIADD3 UR8, UPT, UPT, UR22, -0x7, URZ ;  /* 0xfffffff916087890 */ /* 0x000fe2000fffe0ff */
[----:B------:R1:W-:Y:S01]  /*0ae0*/  STG.E.64 desc[UR16][R22.64+0x30], R34 ;  /* 0x0000302216007986 */ /* 0x0003e2000c101b10 */
[----:B------:R-:W-:Y:S01]  /*0af0*/  UMOV UR9, UR5 ;  /* 0x0000000500097c82 */ /* 0x000fe20008000000 */
[----:B-----5:R-:W-:Y:S01]  /*0b00*/  R2UR UR5, R25 ;  /* 0x00000000190572ca */ /* 0x020fe200000e0000 */
[----:B------:R-:W-:Y:S01]  /*0b10*/  BSSY.RECONVERGENT B0, `(.L_x_3) ;  /* 0x0000014000007945 */ /* 0x000fe20003800200 */
[----:B------:R-:W-:Y:S02]  /*0b20*/  ISETP.GE.AND P6, PT, R0, UR7, PT ;  /* 0x0000000700007c0c */ /* 0x000fe4000bfc6270 */
[----:B------:R-:W0:Y:S02]  /*0b30*/  LDC R27, c[0x0][0x360] ;  /* 0x0000d800ff1b7b82 */ /* 0x000e240000000800 */
[----:B0-----:R-:W-:-:S05]  /*0b40*/  IMAD R32, R27, UR21, R32 ;  /* 0x000000151b207c24 */ /* 0x001fca000f8e0220 */
[----:B------:R-:W-:Y:S01]  /*0b50*/  ISETP.GE.AND P3, PT, R32, UR8, PT ;  /* 0x0000000820007c0c */ /* 0x000fe2000bf66270 */
[----:B------:R-:W-:Y:S01]  /*0b60*/  UMOV UR8, UR4 ;  /* 0x0000000400087c82 */ /* 0x000fe20008000000 */
[----:B------:R-:W-:Y:S02]  /*0b70*/  R2UR UR4, R24 ;  /* 0x00000000180472ca */ /* 0x000fe400000e0000 */
[----:B------:R-:W-:-:S13]  /*0b80*/  ISETP.LT.OR P3, PT, R32, 0x7, P3 ;  /* 0x000000072000780c */ /* 0x000fda0001f61670 */
[----:B-1----:R-:W-:Y:S05]  /*0b90*/  @P3 BRA `(.L_x_4) ;  /* 0x00000000002c3947 */ /* 0x002fea0003800000 */
[----:B------:R-:W2:Y:S04]  /*0ba0*/  LDG.E.64 R22, desc[UR16][R22.64+0x68] ;  /* 0x0000681016167981 */ /* 0x000ea8000c1e1b00 */
[----:B------:R-:W2:Y:S01]  /*0bb0*/  LDG.E.64 R24, desc[UR16][R8.64+0x8] ;  /* 0x0000081008187981 */ /* 0x000ea2000c1e1b00 */
[----:B------:R-:W-:-:S06]  /*0bc0*/  UIMAD.WIDE UR14, UR22, 0x10, UR18 ;  /* 0x00000010160e78a5 */ /* 0x000fcc000f8e0212 */
[----:B------:R-:W-:Y:S01]  /*0bd0*/  IMAD.U32 R28, RZ, RZ, UR14 ;  /* 0x0000000eff1c7e24 */ /* 0x000fe2000f8e00ff */
[----:B------:R-:W-:Y:S01]  /*0be0*/  MOV R29, UR15 ;  /* 0x0000000f001d7c02 */ /* 0x000fe20008000f00 */
[----:B--2---:R-:W-:-:S07]  /*0bf0*/  DFMA R24, R22, 0.5, R24 ;  /* 0x3fe000001618782b */ /* 0x004fce0000000018 */
[----:B------:R0:W-:Y:S04]  /*0c00*/  STG.E.64 desc[UR16][R8.64+0x8], R24 ;  /* 0x0000081808007986 */ /* 0x0001e8000c101b10 */
[----:B------:R-:W2:Y:S04]  /*0c10*/  LDG.E.64 R28, desc[UR16][R28.64+-0x78] ;  /* 0xffff88101c1c7981 */ /* 0x000ea8000c1e1b00 */
[----:B------:R-:W2:Y:S02]  /*0c20*/  LDG.E.64 R26, desc[UR16][R10.64+0x8] ;  /* 0x000008100a1a7981 */ /* 0x000ea4000c1e1b00 */
[----:B--2---:R-:W-:-:S07]  /*0c30*/  DFMA R26, R28, -0.5, R26 ;  /* 0xbfe000001c1a782b */ /* 0x004fce000000001a */
[----:B------:R0:W-:Y:S04]  /*0c40*/  STG.E.64 desc[UR16][R10.64+0x8], R26 ;  /* 0x0000081a0a007986 */ /* 0x0001e8000c101b10 */
.L_x_4:
[----:B------:R-:W-:Y:S05]  /*0c50*/  BSYNC.RECONVERGENT B0 ;  /* 0x0000000000007941 */ /* 0x000fea0003800200 */
.L_x_3:
[----:B------:R-:W-:Y:S04]  /*0c60*/  BSSY.RECONVERGENT B0, `(.L_x_5) ;  /* 0x000000b000007945 */ /* 0x000fe80003800200 */
[----:B------:R-:W-:Y:S05]  /*0c70*/  @!P5 BRA `(.L_x_6) ;  /* 0x000000000024d947 */ /* 0x000fea0003800000 */
[----:B0-----:R-:W2:Y:S04]  /*0c80*/  LDG.E.64 R24, desc[UR16][R4.64+0x8] ;  /* 0x0000081004187981 */ /* 0x001ea8000c1e1b00 */
[----:B------:R-:W2:Y:S04]  /*0c90*/  LDG.E.64 R26, desc[UR16][R4.64+0x20] ;  /* 0x00002010041a7981 */ /* 0x000ea8000c1e1b00 */
[----:B------:R-:W3:Y:S04]  /*0ca0*/  LDG.E.64 R22, desc[UR16][R4.64+0x38] ;  /* 0x0000381004167981 */ /* 0x000ee8000c1e1b00 */
[----:B------:R-:W4:Y:S01]  /*0cb0*/  LDG.E.64 R28, desc[UR16][R4.64+0x40] ;  /* 0x00004010041c7981 */ /* 0x000f22000c1e1b00 */
[----:B--2---:R-:W-:-:S08]  /*0cc0*/  DADD R24, R24, -R26 ;  /* 0x0000000018187229 */ /* 0x004fd0000000081a */
[----:B---3--:R-:W-:-:S07]  /*0cd0*/  DMUL R22, R22, R24 ;  /* 0x0000001816167228 */ /* 0x008fce0000000000 */
[----:B------:R1:W-:Y:S01]  /*0ce0*/  STG.E.64 desc[UR16][R4.64], R22 ;  /* 0x0000001604007986 */ /* 0x0003e2000c101b10 */
[----:B----4-:R-:W-:-:S07]  /*0cf0*/  DFMA R28, R22, R28, R26 ;  /* 0x0000001c161c722b */ /* 0x010fce000000001a */
[----:B------:R1:W-:Y:S04]  /*0d00*/  STG.E.64 desc[UR16][R4.64+0x20], R28 ;  /* 0x0000201c04007986 */ /* 0x0003e8000c101b10 */
.L_x_6:
[----:B------:R-:W-:Y:S05]  /*0d10*/  BSYNC.RECONVERGENT B0 ;  /* 0x0000000000007941 */ /* 0x000fea0003800200 */
.L_x_5:
[----:B0-----:R-:W-:-:S04]  /*0d20*/  IMAD.MOV.U32 R27, RZ, RZ, 0x10 ;  /* 0x00000010ff1b7424 */ /* 0x001fc800078e00ff */
[----:B------:R-:W-:-:S05]  /*0d30*/  @!P6 IMAD.WIDE.U32 R26, R0, R27, UR18 ;  /* 0x00000012001aee25 */ /* 0x000fca000f8e001b */
[----:B------:R-:W2:Y:S04]  /*0d40*/  @!P6 LDG.E.64 R24, desc[UR16][R26.64] ;  /* 0x000000101a18e981 */ /* 0x000ea8000c1e1b00 */
[----:B-1----:R-:W2:Y:S04]  /*0d50*/  @!P6 LDG.E.64 R28, desc[UR16][R26.64+0x10] ;  /* 0x000010101a1ce981 */ /* 0x002ea8000c1e1b00 */
[----:B------:R-:W3:Y:S01]  /*0d60*/  @!P6 LDG.E.64 R22, desc[UR16][R26.64+0x8] ;  /* 0x000008101a16e981 */ /* 0x000ee2000c1e1b00 */
[----:B------:R-:W-:-:S04]  /*0d70*/  @P2 IADD3 R32, P3, PT, RZ, R4, RZ ;  /* 0x00000004ff202210 */ /* 0x000fc80007f7e0ff */
[----:B------:R-:W-:Y:S01]  /*0d80*/  @P2 IADD3.X R33, PT, PT, RZ, R5, RZ, P3, !PT ;  /* 0x00000005ff212210 */ /* 0x000fe20001ffe4ff */
[----:B--2---:R-:W-:Y:S01]  /*0d90*/  @!P6 DADD R24, R24, -R28 ;  /* 0x000000001818e229 */ /* 0x004fe2000000081c */
[----:B------:R-:W-:-:S04]  /*0da0*/  IMAD.U32 R29, RZ, RZ, UR22 ;  /* 0x00000016ff1d7e24 */ /* 0x000fc8000f8e00ff */
[----:B------:R-:W-:-:S03]  /*0db0*/  @P2 IMAD.WIDE R32, R29, 0x50, R32 ;  /* 0x000000501d202825 */ /* 0x000fc600078e0220 */
[----:B---3--:R-:W-:-:S07]  /*0dc0*/  @!P6 DFMA R30, R24, 0.5, R22 ;  /* 0x3fe00000181ee82b */ /* 0x008fce0000000016 */
[----:B------:R0:W-:Y:S04]  /*0dd0*/  @!P6 STG.E.64 desc[UR16][R26.64+0x8], R30 ;  /* 0x0000081e1a00e986 */ /* 0x0001e8000c101b10 */
[----:B------:R-:W2:Y:S04]  /*0de0*/  @P2 LDG.E.64 R32, desc[UR16][R32.64] ;  /* 0x0000001020202981 */ /* 0x000ea8000c1e1b00 */
[----:B------:R-:W2:Y:S04]  /*0df0*/  @P2 LDG.E.64 R22, desc[UR16][R4.64] ;  /* 0x0000001004162981 */ /* 0x000ea8000c1e1b00 */
[----:B------:R-:W3:Y:S04]  /*0e00*/  @P2 LDG.E.64 R24, desc[UR16][R4.64+0x28] ;  /* 0x0000281004182981 */ /* 0x000ee8000c1e1b00 */
[----:B------:R-:W4:Y:S01]  /*0e10*/  @P2 LDG.E.64 R28, desc[UR16][R4.64+0x10] ;  /* 0x00001010041c2981 */ /* 0x000f22000c1e1b00 */
[----:B--2---:R-:W-:-:S07]  /*0e20*/  @P2 DADD R22, R22, -R32 ;  /* 0x0000000016162229 */ /* 0x004fce0000000820 */
[----:B------:R1:W-:Y:S01]  /*0e30*/  @P2 STG.E.64 desc[UR16][R4.64+0x48], R22 ;  /* 0x0000481604002986 */ /* 0x0003e2000c101b10 */
[----:B---3--:R-:W-:-:S07]  /*0e40*/  @P2 DADD R34, R22, R24 ;  /* 0x0000000016222229 */ /* 0x008fce0000000018 */
[----:B------:R1:W-:Y:S04]  /*0e50*/  @P2 STG.E.64 desc[UR16][R4.64+0x28], R34 ;  /* 0x0000282204002986 */ /* 0x0003e8000c101b10 */
[----:B------:R-:W2:Y:S04]  /*0e60*/  @P2 LDG.E.64 R36, desc[UR16][R18.64+0x10] ;  /* 0x0000101012242981 */ /* 0x000ea8000c1e1b00 */
[----:B------:R-:W3:Y:S04]  /*0e70*/  @P2 LDG.E.64 R24, desc[UR16][R20.64+0x40] ;  /* 0x0000401014182981 */ /* 0x000ee8000c1e1b00 */
[----:B0-----:R-:W4:Y:S01]  /*0e80*/  @P2 LDG.E.64 R26, desc[UR16][R20.64+0x48] ;  /* 0x00004810141a2981 */ /* 0x001f22000c1e1b00 */
[----:B------:R-:W0:Y:S01]  /*0e90*/  S2R R30, SR_TID.X ;  /* 0x00000000001e7919 */ /* 0x000e220000002100 */
[----:B------:R-:W0:Y:S01]  /*0ea0*/  LDC R31, c[0x0][0x360] ;  /* 0x0000d800ff1f7b82 */ /* 0x000e220000000800 */
[----:B------:R-:W-:Y:S01]  /*0eb0*/  UIADD3 UR23, UPT, UPT, UR22, -0x7, URZ ;  /* 0xfffffff916177890 */ /* 0x000fe2000fffe0ff */
[----:B------:R-:W-:Y:S01]  /*0ec0*/  BSSY.RECONVERGENT B0, `(.L_x_7) ;  /* 0x0000016000007945 */ /* 0x000fe20003800200 */
[----:B0-----:R-:W-:-:S05]  /*0ed0*/  IMAD R30, R31, UR21, R30 ;  /* 0x000000151f1e7c24 */ /* 0x001fca000f8e021e */
[----:B------:R-:W-:-:S04]  /*0ee0*/  ISETP.GE.AND P3, PT, R30, UR23, PT ;  /* 0x000000171e007c0c */ /* 0x000fc8000bf66270 */
[----:B------:R-:W-:Y:S01]  /*0ef0*/  ISETP.LT.OR P3, PT, R30, 0x8, P3 ;  /* 0x000000081e00780c */ /* 0x000fe20001f61670 */
[----:B--2---:R-:W-:-:S08]  /*0f00*/  @P2 DMUL R36, R34, R36 ;  /* 0x0000002422242228 */ /* 0x004fd00000000000 */
[----:B------:R-:W-:-:S08]  /*0f10*/  @P2 DFMA R36, R22, 0.5, R36 ;  /* 0x3fe000001624282b */ /* 0x000fd00000000024 */
[----:B---3--:R-:W-:-:S08]  /*0f20*/  @P2 DMUL R24, R24, R36 ;  /* 0x0000002418182228 */ /* 0x008fd00000000000 */
[----:B----4-:R-:W-:-:S07]  /*0f30*/  @P2 DFMA R24, R26, R28, R24 ;  /* 0x0000001c1a18222b */ /* 0x010fce0000000018 */
[----:B------:R1:W-:Y:S01]  /*0f40*/  @P2 STG.E.64 desc[UR16][R4.64+0x10], R24 ;  /* 0x0000101804002986 */ /* 0x0003e2000c101b10 */
[----:B------:R-:W-:Y:S05]  /*0f50*/  @P3 BRA `(.L_x_8) ;  /* 0x0000000000303947 */ /* 0x000fea0003800000 */
[----:B------:R-:W0:Y:S01]  /*0f60*/  LDC.64 R28, c[0x0][0x390] ;  /* 0x0000e400ff1c7b82 */ /* 0x000e220000000a00 */
[----:B-1----:R-:W2:Y:S04]  /*0f70*/  LDG.E.64 R22, desc[UR16][R12.64+0x10] ;  /* 0x000010100c167981 */ /* 0x002ea8000c1e1b00 */
[----:B0-----:R-:W2:Y:S01]  /*0f80*/  LDG.E.64 R24, desc[UR16][R28.64+0x70] ;  /* 0x000070101c187981 */ /* 0x001ea2000c1e1b00 */
[----:B------:R-:W-:-:S06]  /*0f90*/  UIMAD.WIDE UR14, UR22, 0x10, UR18 ;  /* 0x00000010160e78a5 */ /* 0x000fcc000f8e0212 */
[----:B------:R-:W-:Y:S01]  /*0fa0*/  MOV R26, UR14 ;  /* 0x0000000e001a7c02 */ /* 0x000fe20008000f00 */
[----:B------:R-:W-:Y:S01]  /*0fb0*/  IMAD.U32 R27, RZ, RZ, UR15 ;  /* 0x0000000fff1b7e24 */ /* 0x000fe2000f8e00ff */
[----:B--2---:R-:W-:-:S07]  /*0fc0*/  DFMA R22, R24, 0.5, R22 ;  /* 0x3fe000001816782b */ /* 0x004fce0000000016 */
[----:B------:R0:W-:Y:S04]  /*0fd0*/  STG.E.64 desc[UR16][R12.64+0x10], R22 ;  /* 0x000010160c007986 */ /* 0x0001e8000c101b10 */
[----:B------:R-:W2:Y:S04]  /*0fe0*/  LDG.E.64 R26, desc[UR16][R26.64+-0x80] ;  /* 0xffff80101a1a7981 */ /* 0x000ea8000c1e1b00 */
[----:B------:R-:W2:Y:S02]  /*0ff0*/  LDG.E.64 R24, desc[UR16][R10.64+0x10] ;  /* 0x000010100a187981 */ /* 0x000ea4000c1e1b00 */
[----:B--2---:R-:W-:-:S07]  /*1000*/  DFMA R24, R26, -0.5, R24 ;  /* 0xbfe000001a18782b */ /* 0x004fce0000000018 */
[----:B------:R0:W-:Y:S04]  /*1010*/  STG.E.64 desc[UR16][R10.64+0x10], R24 ;  /* 0x000010180a007986 */ /* 0x0001e8000c101b10 */
.L_x_8:
[----:B------:R-:W-:Y:S05]  /*1020*/  BSYNC.RECONVERGENT B0 ;  /* 0x0000000000007941 */ /* 0x000fea0003800200 */
.L_x_7:
[----:B01----:R-:W2:Y:S04]  /*1030*/  @P1 LDG.E.64 R22, desc[UR16][R4.64] ;  /* 0x0000001004161981 */ /* 0x003ea8000c1e1b00 */
[----:B------:R-:W2:Y:S04]  /*1040*/  @P1 LDG.E.64 R24, desc[UR16][R4.64+0x50] ;  /* 0x0000501004181981 */ /* 0x000ea8000c1e1b00 */
[----:B------:R-:W3:Y:S01]  /*1050*/  @P1 LDG.E.64 R26, desc[UR16][R4.64+0x30] ;  /* 0x00003010041a1981 */ /* 0x000ee2000c1e1b00 */
[----:B--2---:R-:W-:-:S03]  /*1060*/  @P1 DADD R22, R22, -R24 ;  /* 0x0000000016161229 */ /* 0x004fc60000000818 */
[----:B------:R-:W2:Y:S04]  /*1070*/  @P1 LDG.E.64 R24, desc[UR16][R4.64+0x18] ;  /* 0x0000181004181981 */ /* 0x000ea8000c1e1b00 */
[----:B------:R0:W-:Y:S01]  /*1080*/  @P1 STG.E.64 desc[UR16][R4.64+0x48], R22 ;  /* 0x0000481604001986 */ /* 0x0001e2000c101b10 */
[----:B---3--:R-:W-:-:S07]  /*1090*/  @P1 DADD R30, R22, R26 ;  /* 0x00000000161e1229 */ /* 0x008fce000000001a */
[----:B------:R1:W-:Y:S04]  /*10a0*/  @P1 STG.E.64 desc[UR16][R4.64+0x30], R30 ;  /* 0x0000301e04001986 */ /* 0x0003e8000c101b10 */
[----:B------:R-:W3:Y:S04]  /*10b0*/  @P1 LDG.E.64 R32, desc[UR16][R20.64+0x38] ;  /* 0x0000381014201981 */ /* 0x000ee8000c1e1b00 */
[----:B------:R-:W4:Y:S04]  /*10c0*/  @P1 LDG.E.64 R28, desc[UR16][R18.64+0x18] ;  /* 0x00001810121c1981 */ /* 0x000f28000c1e1b00 */
[----:B------:R-:W2:Y:S01]  /*10d0*/  @P1 LDG.E.64 R26, desc[UR16][R18.64+0x20] ;  /* 0x00002010121a1981 */ /* 0x000ea2000c1e1b00 */
[----:B------:R-:W-:-:S04]  /*10e0*/  ISETP.GE.AND P3, PT, R0, UR23, PT ;  /* 0x0000001700007c0c */ /* 0x000fc8000bf66270 */
[----:B------:R-:W-:Y:S01]  /*10f0*/  ISETP.LT.U32.OR P3, PT, R0, 0x8, P3 ;  /* 0x000000080000780c */ /* 0x000fe20001f61470 */
[----:B---3--:R-:W-:-:S08]  /*1100*/  @P1 DMUL R32, R30, R32 ;  /* 0x000000201e201228 */ /* 0x008fd00000000000 */
[----:B------:R-:W-:Y:S01]  /*1110*/  @P1 DFMA R32, R22, 0.5, R32 ;  /* 0x3fe000001620182b */ /* 0x000fe20000000020 */
[----:B0-----:R-:W-:-:S07]  /*1120*/  MOV R23, 0x10 ;  /* 0x0000001000177802 */ /* 0x001fce0000000f00 */
[----:B----4-:R-:W-:Y:S01]  /*1130*/  @P1 DMUL R28, R28, R32 ;  /* 0x000000201c1c1228 */ /* 0x010fe20000000000 */
[----:B------:R-:W-:-:S07]  /*1140*/  @!P3 IMAD.WIDE.U32 R22, R0, R23, UR18 ;  /* 0x000000120016be25 */ /* 0x000fce000f8e0017 */
[----:B--2---:R-:W-:-:S07]  /*1150*/  @P1 DFMA R24, R26, R24, -R28 ;  /* 0x000000181a18122b */ /* 0x004fce000000081c */
[----:B------:R0:W-:Y:S04]  /*1160*/  @P1 STG.E.64 desc[UR16][R4.64+0x18], R24 ;  /* 0x0000181804001986 */ /* 0x0001e8000c101b10 */
[----:B------:R-:W2:Y:S04]  /*1170*/  @!P3 LDG.E.64 R26, desc[UR16][R2.64+0x1f8] ;  /* 0x0001f810021ab981 */ /* 0x000ea8000c1e1b00 */
[----:B------:R-:W2:Y:S01]  /*1180*/  @!P3 LDG.E.64 R28, desc[UR16][R22.64] ;  /* 0x00000010161cb981 */ /* 0x000ea2000c1e1b00 */
[----:B-1----:R-:W-:Y:S02]  /*1190*/  IADD3 R30, P6, PT, R2, 0x18, RZ ;  /* 0x00000018021e7810 */ /* 0x002fe40007fde0ff */
[----:B------:R-:W-:-:S03]  /*11a0*/  MOV R33, UR22 ;  /* 0x0000001600217c02 */ /* 0x000fc60008000f00 */
[----:B------:R-:W-:Y:S01]  /*11b0*/  IMAD.X R31, RZ, RZ, R3, P6 ;  /* 0x000000ffff1f7224 */ /* 0x000fe200030e0603 */
[----:B--2---:R-:W-:Y:S01]  /*11c0*/  @!P3 DFMA R26, R28, -0.5, R26 ;  /* 0xbfe000001c1ab82b */ /* 0x004fe2000000001a */
[----:B------:R-:W-:-:S06]  /*11d0*/  @!P3 IMAD.WIDE R28, R33, 0x50, R30 ;  /* 0x00000050211cb825 */ /* 0x000fcc00078e021e */
[----:B------:R0:W-:Y:S04]  /*11e0*/  @!P3 STG.E.64 desc[UR16][R2.64+0x1f8], R26 ;  /* 0x0001f81a0200b986 */ /* 0x0001e8000c101b10 */
[----:B------:R-:W2:Y:S04]  /*11f0*/  @!P3 LDG.E.64 R32, desc[UR16][R22.64] ;  /* 0x000000101620b981 */ /* 0x000ea8000c1e1b00 */
[----:B------:R-:W2:Y:S01]  /*1200*/  @!P3 LDG.E.64 R30, desc[UR16][R28.64+-0x280] ;  /* 0xfffd80101c1eb981 */ /* 0x000ea2000c1e1b00 */
[----:B------:R-:W-:-:S04]  /*1210*/  UIADD3 UR6, UPT, UPT, UR6, 0x1, URZ ;  /* 0x0000000106067890 */ /* 0x000fc8000fffe0ff */
[----:B------:R-:W-:Y:S01]  /*1220*/  UISETP.NE.AND UP0, UPT, UR6, 0x64, UPT ;  /* 0x000000640600788c */ /* 0x000fe2000bf05270 */
[----:B------:R-:W-:Y:S02]  /*1230*/  DADD R16, R16, 1 ;  /* 0x3ff0000010107429 */ /* 0x000fe40000000000 */
[----:B--2---:R-:W-:-:S07]  /*1240*/  @!P3 DFMA R30, R32, 0.5, R30 ;  /* 0x3fe00000201eb82b */ /* 0x004fce000000001e */
[----:B------:R0:W-:Y:S01]  /*1250*/  @!P3 STG.E.64 desc[UR16][R28.64+-0x280], R30 ;  /* 0xfffd801e1c00b986 */ /* 0x0001e2000c101b10 */
[----:B------:R-:W-:Y:S05]  /*1260*/  BRA.U UP0, `(.L_x_9) ;  /* 0xfffffff100447547 */ /* 0x000fea000b83ffff */
[----:B------:R-:W-:Y:S05]  /*1270*/  EXIT ;  /* 0x000000000000794d */ /* 0x000fea0003800000 */
.L_x_10:
[----:B------:R-:W-:-:S00]  /*1280*/  BRA `(.L_x_10) ;  /* 0xfffffffc00fc7947 */ /* 0x000fc0000383ffff */
[----:B------:R-:W-:-:S00]  /*1290*/  NOP ;  /* 0x0000000000007918 */ /* 0x000fc00000000000 */
        /* <DEDUP_REMOVED lines=14> */
.L_x_11:


//--------------------- .nv.shared.reserved.0     --------------------------
	.section	.nv.shared.reserved.0,"aw",@nobits
	.weak		__nv_reservedSMEM_offset_0_alias
	.size		__nv_reservedSMEM_offset_0_alias, 0, 64
	.other		__nv_reservedSMEM_offset_0_alias,@"STO_CUDA_RESERVED_SHARED STV_DEFAULT"
__nv_reservedSMEM_offset_0_alias:
	.zero		0
	.zero		64


//--------------------- .nv.constant0._Z4FDTDP8FDTDDataP3PMLP8INCFIELDii --------------------------
	.section	.nv.constant0._Z4FDTDP8FDTDDataP3PMLP8INCFIELDii,"a",@progbits
	.sectionflags	@""
	.align	4
.nv.constant0._Z4FDTDP8FDTDDataP3PMLP8INCFIELDii:
	.zero		928


//--------------------- SYMBOLS --------------------------

	.type		.nv.reservedSmem.offset0,@object
	.size		.nv.reservedSmem.offset0,0x4
